//
// Generated by NVIDIA NVVM Compiler
//
// Compiler Build ID: CL-36424714
// Cuda compilation tools, release 13.0, V13.0.88
// Based on NVVM 20.0.0
//

.version 9.0
.target sm_100
.address_size 64

	// .globl	_Z12countingSortPiS_S_S_ii
.extern .shared .align 16 .b8 sdata[];

.visible .entry _Z12countingSortPiS_S_S_ii(
	.param .u64 .ptr .align 1 _Z12countingSortPiS_S_S_ii_param_0,
	.param .u64 .ptr .align 1 _Z12countingSortPiS_S_S_ii_param_1,
	.param .u64 .ptr .align 1 _Z12countingSortPiS_S_S_ii_param_2,
	.param .u64 .ptr .align 1 _Z12countingSortPiS_S_S_ii_param_3,
	.param .u32 _Z12countingSortPiS_S_S_ii_param_4,
	.param .u32 _Z12countingSortPiS_S_S_ii_param_5
)
{
	.reg .pred 	%p<4>;
	.reg .b32 	%r<45>;
	.reg .b64 	%rd<17>;

	ld.param.u64 	%rd5, [_Z12countingSortPiS_S_S_ii_param_0];
	ld.param.u64 	%rd4, [_Z12countingSortPiS_S_S_ii_param_1];
	ld.param.u64 	%rd6, [_Z12countingSortPiS_S_S_ii_param_2];
	ld.param.u64 	%rd7, [_Z12countingSortPiS_S_S_ii_param_3];
	ld.param.u32 	%r3, [_Z12countingSortPiS_S_S_ii_param_4];
	ld.param.u32 	%r4, [_Z12countingSortPiS_S_S_ii_param_5];
	cvta.to.global.u64 	%rd1, %rd7;
	cvta.to.global.u64 	%rd2, %rd6;
	cvta.to.global.u64 	%rd8, %rd5;
	mov.u32 	%r1, %tid.x;
	mov.u32 	%r5, %ctaid.x;
	mov.u32 	%r6, %ntid.x;
	mad.lo.s32 	%r2, %r5, %r6, %r1;
	setp.ge.s32 	%p1, %r2, %r4;
	mul.wide.s32 	%rd9, %r2, 4;
	add.s64 	%rd3, %rd8, %rd9;
	@%p1 bra 	$L__BB0_2;
	ld.global.u32 	%r7, [%rd3];
	div.s32 	%r8, %r7, %r3;
	mul.hi.s32 	%r9, %r8, 1717986919;
	shr.u32 	%r10, %r9, 31;
	shr.s32 	%r11, %r9, 2;
	add.s32 	%r12, %r11, %r10;
	mul.lo.s32 	%r13, %r12, 10;
	sub.s32 	%r14, %r8, %r13;
	mul.wide.s32 	%rd10, %r14, 4;
	add.s64 	%rd11, %rd2, %rd10;
	atom.global.add.u32 	%r15, [%rd11], 1;
$L__BB0_2:
	bar.sync 	0;
	setp.ne.s32 	%p2, %r1, 0;
	@%p2 bra 	$L__BB0_4;
	ld.global.u32 	%r16, [%rd2];
	ld.global.u32 	%r17, [%rd1];
	add.s32 	%r18, %r17, %r16;
	st.global.u32 	[%rd1+4], %r18;
	ld.global.u32 	%r19, [%rd2+4];
	add.s32 	%r20, %r18, %r19;
	st.global.u32 	[%rd1+8], %r20;
	ld.global.u32 	%r21, [%rd2+8];
	add.s32 	%r22, %r20, %r21;
	st.global.u32 	[%rd1+12], %r22;
	ld.global.u32 	%r23, [%rd2+12];
	add.s32 	%r24, %r22, %r23;
	st.global.u32 	[%rd1+16], %r24;
	ld.global.u32 	%r25, [%rd2+16];
	add.s32 	%r26, %r24, %r25;
	st.global.u32 	[%rd1+20], %r26;
	ld.global.u32 	%r27, [%rd2+20];
	add.s32 	%r28, %r26, %r27;
	st.global.u32 	[%rd1+24], %r28;
	ld.global.u32 	%r29, [%rd2+24];
	add.s32 	%r30, %r28, %r29;
	st.global.u32 	[%rd1+28], %r30;
	ld.global.u32 	%r31, [%rd2+28];
	add.s32 	%r32, %r30, %r31;
	st.global.u32 	[%rd1+32], %r32;
	ld.global.u32 	%r33, [%rd2+32];
	add.s32 	%r34, %r32, %r33;
	st.global.u32 	[%rd1+36], %r34;
$L__BB0_4:
	setp.ge.s32 	%p3, %r2, %r4;
	bar.sync 	0;
	@%p3 bra 	$L__BB0_6;
	ld.global.u32 	%r35, [%rd3];
	div.s32 	%r36, %r35, %r3;
	mul.hi.s32 	%r37, %r36, 1717986919;
	shr.u32 	%r38, %r37, 31;
	shr.s32 	%r39, %r37, 2;
	add.s32 	%r40, %r39, %r38;
	mul.lo.s32 	%r41, %r40, 10;
	sub.s32 	%r42, %r36, %r41;
	mul.wide.s32 	%rd12, %r42, 4;
	add.s64 	%rd13, %rd1, %rd12;
	atom.global.add.u32 	%r43, [%rd13], 1;
	ld.global.u32 	%r44, [%rd3];
	cvta.to.global.u64 	%rd14, %rd4;
	mul.wide.s32 	%rd15, %r43, 4;
	add.s64 	%rd16, %rd14, %rd15;
	st.global.u32 	[%rd16], %r44;
$L__BB0_6:
	ret;

}
	// .globl	_Z7findmaxPiS_
.visible .entry _Z7findmaxPiS_(
	.param .u64 .ptr .align 1 _Z7findmaxPiS__param_0,
	.param .u64 .ptr .align 1 _Z7findmaxPiS__param_1
)
{
	.reg .pred 	%p<6>;
	.reg .b32 	%r<17>;
	.reg .b64 	%rd<7>;

	ld.param.u64 	%rd2, [_Z7findmaxPiS__param_0];
	ld.param.u64 	%rd1, [_Z7findmaxPiS__param_1];
	cvta.to.global.u64 	%rd3, %rd2;
	mov.u32 	%r1, %tid.x;
	mov.u32 	%r7, %ctaid.x;
	mov.u32 	%r16, %ntid.x;
	mad.lo.s32 	%r8, %r7, %r16, %r1;
	mul.wide.s32 	%rd4, %r8, 4;
	add.s64 	%rd5, %rd3, %rd4;
	ld.global.u32 	%r9, [%rd5];
	shl.b32 	%r10, %r1, 2;
	mov.u32 	%r11, sdata;
	add.s32 	%r3, %r11, %r10;
	st.shared.u32 	[%r3], %r9;
	bar.sync 	0;
	setp.lt.u32 	%p1, %r16, 2;
	@%p1 bra 	$L__BB1_5;
$L__BB1_1:
	mov.u32 	%r4, %r16;
	shr.u32 	%r16, %r4, 1;
	setp.ge.u32 	%p2, %r1, %r16;
	@%p2 bra 	$L__BB1_4;
	ld.shared.u32 	%r12, [%r3];
	shl.b32 	%r13, %r16, 2;
	add.s32 	%r14, %r3, %r13;
	ld.shared.u32 	%r6, [%r14];
	setp.ge.s32 	%p3, %r12, %r6;
	@%p3 bra 	$L__BB1_4;
	st.shared.u32 	[%r3], %r6;
$L__BB1_4:
	bar.sync 	0;
	setp.gt.u32 	%p4, %r4, 3;
	@%p4 bra 	$L__BB1_1;
$L__BB1_5:
	setp.ne.s32 	%p5, %r1, 0;
	@%p5 bra 	$L__BB1_7;
	ld.shared.u32 	%r15, [sdata];
	cvta.to.global.u64 	%rd6, %rd1;
	st.global.u32 	[%rd6], %r15;
$L__BB1_7:
	ret;

}


// ===== COMPILED SASS (sm_100) =====

	.target	sm_100

	.elftype	@"ET_EXEC"


//--------------------- .note.nv.tkinfo           --------------------------
	.section	.note.nv.tkinfo,"",@"SHT_NOTE"
	.sectionflags	@"SHF_NOTE_NV_TKINFO"
	.tkinfo
        /*0018*/ 	.word	0x00000002
        /*0030*/ 	.string	""
        /*0030*/ 	.string	"ptxas"
        /*0030*/ 	.string	"Cuda compilation tools, release 13.0, V13.0.88"
        /*0030*/ 	.string	"Build cuda_13.0.r13.0/compiler.36424714_0"
        /*0030*/ 	.string	"-arch sm_100 -m 64 "



//--------------------- .note.nv.cuinfo           --------------------------
	.section	.note.nv.cuinfo,"",@"SHT_NOTE"
	.sectionflags	@"SHF_NOTE_NV_CUINFO"
        /*0018*/ 	.short	0x0002
        /*001a*/ 	.short	0x0064
        /*001c*/ 	.short	0x0082
	.zero		2


//--------------------- .nv.info                  --------------------------
	.section	.nv.info,"",@"SHT_CUDA_INFO"
	.align	4


	//----- nvinfo : EIATTR_REGCOUNT
	.align		4
        /*0000*/ 	.byte	0x04, 0x2f
        /*0002*/ 	.short	(.L_1 - .L_0)
	.align		4
.L_0:
        /*0004*/ 	.word	index@(_Z12countingSortPiS_S_S_ii)
        /*0008*/ 	.word	0x00000012


	//----- nvinfo : EIATTR_FRAME_SIZE
	.align		4
.L_1:
        /*000c*/ 	.byte	0x04, 0x11
        /*000e*/ 	.short	(.L_3 - .L_2)
	.align		4
.L_2:
        /*0010*/ 	.word	index@(_Z12countingSortPiS_S_S_ii)
        /*0014*/ 	.word	0x00000000


	//----- nvinfo : EIATTR_REGCOUNT
	.align		4
.L_3:
        /*0018*/ 	.byte	0x04, 0x2f
        /*001a*/ 	.short	(.L_5 - .L_4)
	.align		4
.L_4:
        /*001c*/ 	.word	index@(_Z7findmaxPiS_)
        /*0020*/ 	.word	0x0000000a


	//----- nvinfo : EIATTR_FRAME_SIZE
	.align		4
.L_5:
        /*0024*/ 	.byte	0x04, 0x11
        /*0026*/ 	.short	(.L_7 - .L_6)
	.align		4
.L_6:
        /*0028*/ 	.word	index@(_Z7findmaxPiS_)
        /*002c*/ 	.word	0x00000000


	//----- nvinfo : EIATTR_MIN_STACK_SIZE
	.align		4
.L_7:
        /*0030*/ 	.byte	0x04, 0x12
        /*0032*/ 	.short	(.L_9 - .L_8)
	.align		4
.L_8:
        /*0034*/ 	.word	index@(_Z7findmaxPiS_)
        /*0038*/ 	.word	0x00000000


	//----- nvinfo : EIATTR_MIN_STACK_SIZE
	.align		4
.L_9:
        /*003c*/ 	.byte	0x04, 0x12
        /*003e*/ 	.short	(.L_11 - .L_10)
	.align		4
.L_10:
        /*0040*/ 	.word	index@(_Z12countingSortPiS_S_S_ii)
        /*0044*/ 	.word	0x00000000
.L_11:


//--------------------- .nv.compat                --------------------------
	.section	.nv.compat,"",@"SHT_CUDA_COMPAT_INFO"
	.align	4
        /*0000*/ 	.byte	0x02, 0x09, 0x00, 0x00, 0x02, 0x02, 0x01, 0x00, 0x02, 0x05, 0x05, 0x00, 0x03, 0x07, 0x01, 0x01
        /*0010*/ 	.byte	0x02, 0x03, 0x00, 0x00, 0x02, 0x06, 0x01, 0x00, 0x04, 0x0b, 0x08, 0x00, 0x09, 0x00, 0x00, 0x00
        /*0020*/ 	.byte	0x00, 0x00, 0x00, 0x00


//--------------------- .nv.info._Z7findmaxPiS_   --------------------------
	.section	.nv.info._Z7findmaxPiS_,"",@"SHT_CUDA_INFO"
	.sectionflags	@""
	.align	4


	//----- nvinfo : EIATTR_CUDA_API_VERSION
	.align		4
        /*0000*/ 	.byte	0x04, 0x37
        /*0002*/ 	.short	(.L_13 - .L_12)
.L_12:
        /*0004*/ 	.word	0x00000082


	//----- nvinfo : EIATTR_KPARAM_INFO
	.align		4
.L_13:
        /*0008*/ 	.byte	0x04, 0x17
        /*000a*/ 	.short	(.L_15 - .L_14)
.L_14:
        /*000c*/ 	.word	0x00000000
        /*0010*/ 	.short	0x0001
        /*0012*/ 	.short	0x0008
        /*0014*/ 	.byte	0x00, 0xf5, 0x21, 0x00


	//----- nvinfo : EIATTR_KPARAM_INFO
	.align		4
.L_15:
        /*0018*/ 	.byte	0x04, 0x17
        /*001a*/ 	.short	(.L_17 - .L_16)
.L_16:
        /*001c*/ 	.word	0x00000000
        /*0020*/ 	.short	0x0000
        /*0022*/ 	.short	0x0000
        /*0024*/ 	.byte	0x00, 0xf5, 0x21, 0x00


	//----- nvinfo : EIATTR_SPARSE_MMA_MASK
	.align		4
.L_17:
        /*0028*/ 	.byte	0x03, 0x50
        /*002a*/ 	.short	0x0000


	//----- nvinfo : EIATTR_MAXREG_COUNT
	.align		4
        /*002c*/ 	.byte	0x03, 0x1b
        /*002e*/ 	.short	0x00ff


	//----- nvinfo : EIATTR_NUM_BARRIERS
	.align		4
        /*0030*/ 	.byte	0x02, 0x4c
        /*0032*/ 	.byte	0x01
	.zero		1


	//----- nvinfo : EIATTR_MERCURY_ISA_VERSION
	.align		4
        /*0034*/ 	.byte	0x03, 0x5f
        /*0036*/ 	.short	0x0101


	//----- nvinfo : EIATTR_VRC_CTA_INIT_COUNT
	.align		4
        /*0038*/ 	.byte	0x02, 0x4a
	.zero		1
	.zero		1


	//----- nvinfo : EIATTR_EXIT_INSTR_OFFSETS
	.align		4
        /*003c*/ 	.byte	0x04, 0x1c
        /*003e*/ 	.short	(.L_19 - .L_18)


	//   ....[0]....
.L_18:
        /*0040*/ 	.word	0x00000200


	//   ....[1]....
        /*0044*/ 	.word	0x00000270


	//----- nvinfo : EIATTR_CRS_STACK_SIZE
	.align		4
.L_19:
        /*0048*/ 	.byte	0x04, 0x1e
        /*004a*/ 	.short	(.L_21 - .L_20)
.L_20:
        /*004c*/ 	.word	0x00000000


	//----- nvinfo : EIATTR_CBANK_PARAM_SIZE
	.align		4
.L_21:
        /*0050*/ 	.byte	0x03, 0x19
        /*0052*/ 	.short	0x0010


	//----- nvinfo : EIATTR_PARAM_CBANK
	.align		4
        /*0054*/ 	.byte	0x04, 0x0a
        /*0056*/ 	.short	(.L_23 - .L_22)
	.align		4
.L_22:
        /*0058*/ 	.word	index@(.nv.constant0._Z7findmaxPiS_)
        /*005c*/ 	.short	0x0380
        /*005e*/ 	.short	0x0010


	//----- nvinfo : EIATTR_SW_WAR
	.align		4
.L_23:
        /*0060*/ 	.byte	0x04, 0x36
        /*0062*/ 	.short	(.L_25 - .L_24)
.L_24:
        /*0064*/ 	.word	0x00000008
.L_25:


//--------------------- .nv.info._Z12countingSortPiS_S_S_ii --------------------------
	.section	.nv.info._Z12countingSortPiS_S_S_ii,"",@"SHT_CUDA_INFO"
	.sectionflags	@""
	.align	4


	//----- nvinfo : EIATTR_CUDA_API_VERSION
	.align		4
        /*0000*/ 	.byte	0x04, 0x37
        /*0002*/ 	.short	(.L_27 - .L_26)
.L_26:
        /*0004*/ 	.word	0x00000082


	//----- nvinfo : EIATTR_KPARAM_INFO
	.align		4
.L_27:
        /*0008*/ 	.byte	0x04, 0x17
        /*000a*/ 	.short	(.L_29 - .L_28)
.L_28:
        /*000c*/ 	.word	0x00000000
        /*0010*/ 	.short	0x0005
        /*0012*/ 	.short	0x0024
        /*0014*/ 	.byte	0x00, 0xf0, 0x11, 0x00


	//----- nvinfo : EIATTR_KPARAM_INFO
	.align		4
.L_29:
        /*0018*/ 	.byte	0x04, 0x17
        /*001a*/ 	.short	(.L_31 - .L_30)
.L_30:
        /*001c*/ 	.word	0x00000000
        /*0020*/ 	.short	0x0004
        /*0022*/ 	.short	0x0020
        /*0024*/ 	.byte	0x00, 0xf0, 0x11, 0x00


	//----- nvinfo : EIATTR_KPARAM_INFO
	.align		4
.L_31:
        /*0028*/ 	.byte	0x04, 0x17
        /*002a*/ 	.short	(.L_33 - .L_32)
.L_32:
        /*002c*/ 	.word	0x00000000
        /*0030*/ 	.short	0x0003
        /*0032*/ 	.short	0x0018
        /*0034*/ 	.byte	0x00, 0xf5, 0x21, 0x00


	//----- nvinfo : EIATTR_KPARAM_INFO
	.align		4
.L_33:
        /*0038*/ 	.byte	0x04, 0x17
        /*003a*/ 	.short	(.L_35 - .L_34)
.L_34:
        /*003c*/ 	.word	0x00000000
        /*0040*/ 	.short	0x0002
        /*0042*/ 	.short	0x0010
        /*0044*/ 	.byte	0x00, 0xf5, 0x21, 0x00


	//----- nvinfo : EIATTR_KPARAM_INFO
	.align		4
.L_35:
        /*0048*/ 	.byte	0x04, 0x17
        /*004a*/ 	.short	(.L_37 - .L_36)
.L_36:
        /*004c*/ 	.word	0x00000000
        /*0050*/ 	.short	0x0001
        /*0052*/ 	.short	0x0008
        /*0054*/ 	.byte	0x00, 0xf5, 0x21, 0x00


	//----- nvinfo : EIATTR_KPARAM_INFO
	.align		4
.L_37:
        /*0058*/ 	.byte	0x04, 0x17
        /*005a*/ 	.short	(.L_39 - .L_38)
.L_38:
        /*005c*/ 	.word	0x00000000
        /*0060*/ 	.short	0x0000
        /*0062*/ 	.short	0x0000
        /*0064*/ 	.byte	0x00, 0xf5, 0x21, 0x00


	//----- nvinfo : EIATTR_SPARSE_MMA_MASK
	.align		4
.L_39:
        /*0068*/ 	.byte	0x03, 0x50
        /*006a*/ 	.short	0x0000


	//----- nvinfo : EIATTR_MAXREG_COUNT
	.align		4
        /*006c*/ 	.byte	0x03, 0x1b
        /*006e*/ 	.short	0x00ff


	//----- nvinfo : EIATTR_NUM_BARRIERS
	.align		4
        /*0070*/ 	.byte	0x02, 0x4c
        /*0072*/ 	.byte	0x01
	.zero		1


	//----- nvinfo : EIATTR_MERCURY_ISA_VERSION
	.align		4
        /*0074*/ 	.byte	0x03, 0x5f
        /*0076*/ 	.short	0x0101


	//----- nvinfo : EIATTR_VRC_CTA_INIT_COUNT
	.align		4
        /*0078*/ 	.byte	0x02, 0x4a
	.zero		1
	.zero		1


	//----- nvinfo : EIATTR_EXIT_INSTR_OFFSETS
	.align		4
        /*007c*/ 	.byte	0x04, 0x1c
        /*007e*/ 	.short	(.L_41 - .L_40)


	//   ....[0]....
.L_40:
        /*0080*/ 	.word	0x00000530


	//   ....[1]....
        /*0084*/ 	.word	0x000007b0


	//----- nvinfo : EIATTR_CRS_STACK_SIZE
	.align		4
.L_41:
        /*0088*/ 	.byte	0x04, 0x1e
        /*008a*/ 	.short	(.L_43 - .L_42)
.L_42:
        /*008c*/ 	.word	0x00000000


	//----- nvinfo : EIATTR_CBANK_PARAM_SIZE
	.align		4
.L_43:
        /*0090*/ 	.byte	0x03, 0x19
        /*0092*/ 	.short	0x0028


	//----- nvinfo : EIATTR_PARAM_CBANK
	.align		4
        /*0094*/ 	.byte	0x04, 0x0a
        /*0096*/ 	.short	(.L_45 - .L_44)
	.align		4
.L_44:
        /*0098*/ 	.word	index@(.nv.constant0._Z12countingSortPiS_S_S_ii)
        /*009c*/ 	.short	0x0380
        /*009e*/ 	.short	0x0028


	//----- nvinfo : EIATTR_SW_WAR
	.align		4
.L_45:
        /*00a0*/ 	.byte	0x04, 0x36
        /*00a2*/ 	.short	(.L_47 - .L_46)
.L_46:
        /*00a4*/ 	.word	0x00000008
.L_47:


//--------------------- .nv.callgraph             --------------------------
	.section	.nv.callgraph,"",@"SHT_CUDA_CALLGRAPH"
	.align	4
	.sectionentsize	8
	.align		4
        /*0000*/ 	.word	0x00000000
	.align		4
        /*0004*/ 	.word	0xffffffff
	.align		4
        /*0008*/ 	.word	0x00000000
	.align		4
        /*000c*/ 	.word	0xfffffffe
	.align		4
        /*0010*/ 	.word	0x00000000
	.align		4
        /*0014*/ 	.word	0xfffffffd
	.align		4
        /*0018*/ 	.word	0x00000000
	.align		4
        /*001c*/ 	.word	0xfffffffc


//--------------------- .text._Z7findmaxPiS_      --------------------------
	.section	.text._Z7findmaxPiS_,"ax",@progbits
	.align	128
        .global         _Z7findmaxPiS_
        .type           _Z7findmaxPiS_,@function
        .size           _Z7findmaxPiS_,(.L_x_10 - _Z7findmaxPiS_)
        .other          _Z7findmaxPiS_,@"STO_CUDA_ENTRY STV_DEFAULT"
_Z7findmaxPiS_:
.text._Z7findmaxPiS_:
[----:B------:R-:W-:Y:S01]  /*0000*/  LDC R1, c[0x0][0x37c] ;  /* 0x0000df00ff017b82 */ /* 0x000fe20000000800 */
[----:B------:R-:W0:Y:S07]  /*0010*/  S2R R7, SR_TID.X ;  /* 0x0000000000077919 */ /* 0x000e2e0000002100 */
[----:B------:R-:W0:Y:S01]  /*0020*/  S2UR UR4, SR_CTAID.X ;  /* 0x00000000000479c3 */ /* 0x000e220000002500 */
[----:B------:R-:W1:Y:S07]  /*0030*/  LDCU.64 UR6, c[0x0][0x358] ;  /* 0x00006b00ff0677ac */ /* 0x000e6e0008000a00 */
[----:B------:R-:W0:Y:S08]  /*0040*/  LDC R0, c[0x0][0x360] ;  /* 0x0000d800ff007b82 */ /* 0x000e300000000800 */
[----:B------:R-:W2:Y:S01]  /*0050*/  LDC.64 R2, c[0x0][0x380] ;  /* 0x0000e000ff027b82 */ /* 0x000ea20000000a00 */
[----:B0-----:R-:W-:-:S04]  /*0060*/  IMAD R5, R0, UR4, R7 ;  /* 0x0000000400057c24 */ /* 0x001fc8000f8e0207 */
[----:B--2---:R-:W-:-:S06]  /*0070*/  IMAD.WIDE R2, R5, 0x4, R2 ;  /* 0x0000000405027825 */ /* 0x004fcc00078e0202 */
[----:B-1----:R-:W2:Y:S01]  /*0080*/  LDG.E R2, desc[UR6][R2.64] ;  /* 0x0000000602027981 */ /* 0x002ea2000c1e1900 */
[----:B------:R-:W0:Y:S01]  /*0090*/  S2UR UR5, SR_CgaCtaId ;  /* 0x00000000000579c3 */ /* 0x000e220000008800 */
[----:B------:R-:W-:Y:S01]  /*00a0*/  UMOV UR4, 0x400 ;  /* 0x0000040000047882 */ /* 0x000fe20000000000 */
[----:B------:R-:W-:Y:S01]  /*00b0*/  ISETP.GE.U32.AND P0, PT, R0, 0x2, PT ;  /* 0x000000020000780c */ /* 0x000fe20003f06070 */
[----:B0-----:R-:W-:-:S06]  /*00c0*/  ULEA UR4, UR5, UR4, 0x18 ;  /* 0x0000000405047291 */ /* 0x001fcc000f8ec0ff */
[----:B------:R-:W-:-:S05]  /*00d0*/  LEA R5, R7, UR4, 0x2 ;  /* 0x0000000407057c11 */ /* 0x000fca000f8e10ff */
[----:B--2---:R0:W-:Y:S01]  /*00e0*/  STS [R5], R2 ;  /* 0x0000000205007388 */ /* 0x0041e20000000800 */
[----:B------:R-:W-:Y:S06]  /*00f0*/  BAR.SYNC.DEFER_BLOCKING 0x0 ;  /* 0x0000000000007b1d */ /* 0x000fec0000010000 */
[----:B------:R-:W-:Y:S05]  /*0100*/  @!P0 BRA `(.L_x_0) ;  /* 0x0000000000388947 */ /* 0x000fea0003800000 */
.L_x_3:
[--C-:B------:R-:W-:Y:S01]  /*0110*/  IMAD.MOV.U32 R4, RZ, RZ, R0.reuse ;  /* 0x000000ffff047224 */ /* 0x100fe200078e0000 */
[----:B------:R-:W-:Y:S01]  /*0120*/  SHF.R.U32.HI R0, RZ, 0x1, R0 ;  /* 0x00000001ff007819 */ /* 0x000fe20000011600 */
[----:B------:R-:W-:Y:S03]  /*0130*/  BSSY.RECONVERGENT B0, `(.L_x_1) ;  /* 0x0000008000007945 */ /* 0x000fe60003800200 */
[----:B------:R-:W-:-:S13]  /*0140*/  ISETP.GE.U32.AND P0, PT, R7, R0, PT ;  /* 0x000000000700720c */ /* 0x000fda0003f06070 */
[----:B-1----:R-:W-:Y:S05]  /*0150*/  @P0 BRA `(.L_x_2) ;  /* 0x0000000000140947 */ /* 0x002fea0003800000 */
[----:B------:R-:W-:Y:S01]  /*0160*/  IMAD R3, R0, 0x4, R5 ;  /* 0x0000000400037824 */ /* 0x000fe200078e0205 */
[----:B0-----:R-:W-:Y:S05]  /*0170*/  LDS R2, [R5] ;  /* 0x0000000005027984 */ /* 0x001fea0000000800 */
[----:B------:R-:W0:Y:S02]  /*0180*/  LDS R3, [R3] ;  /* 0x0000000003037984 */ /* 0x000e240000000800 */
[----:B0-----:R-:W-:-:S13]  /*0190*/  ISETP.GE.AND P0, PT, R2, R3, PT ;  /* 0x000000030200720c */ /* 0x001fda0003f06270 */
[----:B------:R1:W-:Y:S02]  /*01a0*/  @!P0 STS [R5], R3 ;  /* 0x0000000305008388 */ /* 0x0003e40000000800 */
.L_x_2:
[----:B------:R-:W-:Y:S05]  /*01b0*/  BSYNC.RECONVERGENT B0 ;  /* 0x0000000000007941 */ /* 0x000fea0003800200 */
.L_x_1:
[----:B------:R-:W-:Y:S01]  /*01c0*/  BAR.SYNC.DEFER_BLOCKING 0x0 ;  /* 0x0000000000007b1d */ /* 0x000fe20000010000 */
[----:B------:R-:W-:-:S13]  /*01d0*/  ISETP.GT.U32.AND P0, PT, R4, 0x3, PT ;  /* 0x000000030400780c */ /* 0x000fda0003f04070 */
[----:B------:R-:W-:Y:S05]  /*01e0*/  @P0 BRA `(.L_x_3) ;  /* 0xfffffffc00c80947 */ /* 0x000fea000383ffff */
.L_x_0:
[----:B------:R-:W-:-:S13]  /*01f0*/  ISETP.NE.AND P0, PT, R7, RZ, PT ;  /* 0x000000ff0700720c */ /* 0x000fda0003f05270 */
[----:B------:R-:W-:Y:S05]  /*0200*/  @P0 EXIT ;  /* 0x000000000000094d */ /* 0x000fea0003800000 */
[----:B------:R-:W2:Y:S01]  /*0210*/  S2UR UR5, SR_CgaCtaId ;  /* 0x00000000000579c3 */ /* 0x000ea20000008800 */
[----:B------:R-:W-:-:S07]  /*0220*/  UMOV UR4, 0x400 ;  /* 0x0000040000047882 */ /* 0x000fce0000000000 */
[----:B01----:R-:W0:Y:S01]  /*0230*/  LDC.64 R2, c[0x0][0x388] ;  /* 0x0000e200ff027b82 */ /* 0x003e220000000a00 */
[----:B--2---:R-:W-:-:S09]  /*0240*/  ULEA UR4, UR5, UR4, 0x18 ;  /* 0x0000000405047291 */ /* 0x004fd2000f8ec0ff */
[----:B------:R-:W0:Y:S04]  /*0250*/  LDS R5, [UR4] ;  /* 0x00000004ff057984 */ /* 0x000e280008000800 */
[----:B0-----:R-:W-:Y:S01]  /*0260*/  STG.E desc[UR6][R2.64], R5 ;  /* 0x0000000502007986 */ /* 0x001fe2000c101906 */
[----:B------:R-:W-:Y:S05]  /*0270*/  EXIT ;  /* 0x000000000000794d */ /* 0x000fea0003800000 */
.L_x_4:
[----:B------:R-:W-:-:S00]  /*0280*/  BRA `(.L_x_4) ;  /* 0xfffffffc00fc7947 */ /* 0x000fc0000383ffff */
[----:B------:R-:W-:-:S00]  /*0290*/  NOP ;  /* 0x0000000000007918 */ /* 0x000fc00000000000 */
        /* <DEDUP_REMOVED lines=14> */
.L_x_10:


//--------------------- .text._Z12countingSortPiS_S_S_ii --------------------------
	.section	.text._Z12countingSortPiS_S_S_ii,"ax",@progbits
	.align	128
        .global         _Z12countingSortPiS_S_S_ii
        .type           _Z12countingSortPiS_S_S_ii,@function
        .size           _Z12countingSortPiS_S_S_ii,(.L_x_11 - _Z12countingSortPiS_S_S_ii)
        .other          _Z12countingSortPiS_S_S_ii,@"STO_CUDA_ENTRY STV_DEFAULT"
_Z12countingSortPiS_S_S_ii:
.text._Z12countingSortPiS_S_S_ii:
[----:B------:R-:W-:Y:S01]  /*0000*/  LDC R1, c[0x0][0x37c] ;  /* 0x0000df00ff017b82 */ /* 0x000fe20000000800 */
[----:B------:R-:W0:Y:S07]  /*0010*/  S2R R0, SR_TID.X ;  /* 0x0000000000007919 */ /* 0x000e2e0000002100 */
[----:B------:R-:W1:Y:S01]  /*0020*/  S2UR UR4, SR_CTAID.X ;  /* 0x00000000000479c3 */ /* 0x000e620000002500 */
[----:B------:R-:W2:Y:S01]  /*0030*/  LDCU UR5, c[0x0][0x3a4] ;  /* 0x00007480ff0577ac */ /* 0x000ea20008000800 */
[----:B------:R-:W-:Y:S06]  /*0040*/  BSSY.RECONVERGENT B0, `(.L_x_5) ;  /* 0x000002b000007945 */ /* 0x000fec0003800200 */
[----:B------:R-:W1:Y:S08]  /*0050*/  LDC R5, c[0x0][0x360] ;  /* 0x0000d800ff057b82 */ /* 0x000e700000000800 */
[----:B------:R-:W3:Y:S01]  /*0060*/  LDC.64 R2, c[0x0][0x380] ;  /* 0x0000e000ff027b82 */ /* 0x000ee20000000a00 */
[----:B0-----:R-:W-:Y:S01]  /*0070*/  ISETP.NE.AND P1, PT, R0, RZ, PT ;  /* 0x000000ff0000720c */ /* 0x001fe20003f25270 */
[----:B-1----:R-:W-:-:S05]  /*0080*/  IMAD R5, R5, UR4, R0 ;  /* 0x0000000405057c24 */ /* 0x002fca000f8e0200 */
[C---:B--2---:R-:W-:Y:S01]  /*0090*/  ISETP.GE.AND P0, PT, R5.reuse, UR5, PT ;  /* 0x0000000505007c0c */ /* 0x044fe2000bf06270 */
[----:B------:R-:W0:Y:S01]  /*00a0*/  LDCU.64 UR4, c[0x0][0x358] ;  /* 0x00006b00ff0477ac */ /* 0x000e220008000a00 */
[----:B---3--:R-:W-:-:S11]  /*00b0*/  IMAD.WIDE R2, R5, 0x4, R2 ;  /* 0x0000000405027825 */ /* 0x008fd600078e0202 */
[----:B------:R-:W-:Y:S05]  /*00c0*/  @P0 BRA `(.L_x_6) ;  /* 0x0000000000880947 */ /* 0x000fea0003800000 */
[----:B0-----:R-:W2:Y:S01]  /*00d0*/  LDG.E R0, desc[UR4][R2.64] ;  /* 0x0000000402007981 */ /* 0x001ea2000c1e1900 */
[----:B------:R-:W0:Y:S02]  /*00e0*/  LDC R9, c[0x0][0x3a0] ;  /* 0x0000e800ff097b82 */ /* 0x000e240000000800 */
[----:B0-----:R-:W-:-:S04]  /*00f0*/  IABS R7, R9 ;  /* 0x0000000900077213 */ /* 0x001fc80000000000 */
[----:B------:R-:W0:Y:S08]  /*0100*/  I2F.RP R6, R7 ;  /* 0x0000000700067306 */ /* 0x000e300000209400 */
[----:B0-----:R-:W0:Y:S02]  /*0110*/  MUFU.RCP R6, R6 ;  /* 0x0000000600067308 */ /* 0x001e240000001000 */
[----:B0-----:R-:W-:-:S06]  /*0120*/  VIADD R4, R6, 0xffffffe ;  /* 0x0ffffffe06047836 */ /* 0x001fcc0000000000 */
[----:B------:R0:W1:Y:S02]  /*0130*/  F2I.FTZ.U32.TRUNC.NTZ R5, R4 ;  /* 0x0000000400057305 */ /* 0x000064000021f000 */
[----:B0-----:R-:W-:Y:S02]  /*0140*/  HFMA2 R4, -RZ, RZ, 0, 0 ;  /* 0x00000000ff047431 */ /* 0x001fe400000001ff */
[----:B-1----:R-:W-:-:S04]  /*0150*/  IMAD.MOV R8, RZ, RZ, -R5 ;  /* 0x000000ffff087224 */ /* 0x002fc800078e0a05 */
[----:B------:R-:W-:-:S04]  /*0160*/  IMAD R11, R8, R7, RZ ;  /* 0x00000007080b7224 */ /* 0x000fc800078e02ff */
[----:B------:R-:W-:Y:S01]  /*0170*/  IMAD.HI.U32 R5, R5, R11, R4 ;  /* 0x0000000b05057227 */ /* 0x000fe200078e0004 */
[----:B--2---:R-:W-:Y:S02]  /*0180*/  IABS R8, R0 ;  /* 0x0000000000087213 */ /* 0x004fe40000000000 */
[----:B------:R-:W-:-:S03]  /*0190*/  LOP3.LUT R0, R0, R9, RZ, 0x3c, !PT ;  /* 0x0000000900007212 */ /* 0x000fc600078e3cff */
[----:B------:R-:W-:Y:S01]  /*01a0*/  IMAD.HI.U32 R5, R5, R8, RZ ;  /* 0x0000000805057227 */ /* 0x000fe200078e00ff */
[----:B------:R-:W-:-:S03]  /*01b0*/  ISETP.GE.AND P3, PT, R0, RZ, PT ;  /* 0x000000ff0000720c */ /* 0x000fc60003f66270 */
[----:B------:R-:W-:-:S04]  /*01c0*/  IMAD.MOV R6, RZ, RZ, -R5 ;  /* 0x000000ffff067224 */ /* 0x000fc800078e0a05 */
[----:B------:R-:W-:-:S05]  /*01d0*/  IMAD R6, R7, R6, R8 ;  /* 0x0000000607067224 */ /* 0x000fca00078e0208 */
[----:B------:R-:W-:-:S13]  /*01e0*/  ISETP.GT.U32.AND P4, PT, R7, R6, PT ;  /* 0x000000060700720c */ /* 0x000fda0003f84070 */
[----:B------:R-:W-:Y:S01]  /*01f0*/  @!P4 IMAD.IADD R6, R6, 0x1, -R7 ;  /* 0x000000010606c824 */ /* 0x000fe200078e0a07 */
[----:B------:R-:W-:Y:S02]  /*0200*/  @!P4 IADD3 R5, PT, PT, R5, 0x1, RZ ;  /* 0x000000010505c810 */ /* 0x000fe40007ffe0ff */
[----:B------:R-:W-:Y:S02]  /*0210*/  ISETP.NE.AND P4, PT, R9, RZ, PT ;  /* 0x000000ff0900720c */ /* 0x000fe40003f85270 */
[----:B------:R-:W-:-:S13]  /*0220*/  ISETP.GE.U32.AND P2, PT, R6, R7, PT ;  /* 0x000000070600720c */ /* 0x000fda0003f46070 */
[----:B------:R-:W-:-:S05]  /*0230*/  @P2 VIADD R5, R5, 0x1 ;  /* 0x0000000105052836 */ /* 0x000fca0000000000 */
[----:B------:R-:W-:Y:S02]  /*0240*/  MOV R0, R5 ;  /* 0x0000000500007202 */ /* 0x000fe40000000f00 */
[----:B------:R-:W0:Y:S03]  /*0250*/  LDC.64 R4, c[0x0][0x390] ;  /* 0x0000e400ff047b82 */ /* 0x000e260000000a00 */
[----:B------:R-:W-:Y:S01]  /*0260*/  @!P3 IMAD.MOV R0, RZ, RZ, -R0 ;  /* 0x000000ffff00b224 */ /* 0x000fe200078e0a00 */
[----:B------:R-:W-:Y:S01]  /*0270*/  @!P4 LOP3.LUT R0, RZ, R9, RZ, 0x33, !PT ;  /* 0x00000009ff00c212 */ /* 0x000fe200078e33ff */
[----:B------:R-:W-:-:S04]  /*0280*/  HFMA2 R9, -RZ, RZ, 0, 5.9604644775390625e-08 ;  /* 0x00000001ff097431 */ /* 0x000fc800000001ff */
[----:B------:R-:W-:-:S05]  /*0290*/  IMAD.HI R6, R0, 0x66666667, RZ ;  /* 0x6666666700067827 */ /* 0x000fca00078e02ff */
[----:B------:R-:W-:-:S04]  /*02a0*/  SHF.R.U32.HI R7, RZ, 0x1f, R6 ;  /* 0x0000001fff077819 */ /* 0x000fc80000011606 */
[----:B------:R-:W-:-:S05]  /*02b0*/  LEA.HI.SX32 R7, R6, R7, 0x1e ;  /* 0x0000000706077211 */ /* 0x000fca00078ff2ff */
[----:B------:R-:W-:-:S04]  /*02c0*/  IMAD R7, R7, -0xa, R0 ;  /* 0xfffffff607077824 */ /* 0x000fc800078e0200 */
[----:B0-----:R-:W-:-:S05]  /*02d0*/  IMAD.WIDE R4, R7, 0x4, R4 ;  /* 0x0000000407047825 */ /* 0x001fca00078e0204 */
[----:B------:R1:W-:Y:S02]  /*02e0*/  REDG.E.ADD.STRONG.GPU desc[UR4][R4.64], R9 ;  /* 0x000000090400798e */ /* 0x0003e4000c12e104 */
.L_x_6:
[----:B0-----:R-:W-:Y:S05]  /*02f0*/  BSYNC.RECONVERGENT B0 ;  /* 0x0000000000007941 */ /* 0x001fea0003800200 */
.L_x_5:
[----:B------:R-:W-:Y:S06]  /*0300*/  BAR.SYNC.DEFER_BLOCKING 0x0 ;  /* 0x0000000000007b1d */ /* 0x000fec0000010000 */
[----:B------:R-:W-:Y:S04]  /*0310*/  BSSY.RECONVERGENT B0, `(.L_x_7) ;  /* 0x0000020000007945 */ /* 0x000fe80003800200 */
[----:B------:R-:W-:Y:S05]  /*0320*/  @P1 BRA `(.L_x_8) ;  /* 0x0000000000781947 */ /* 0x000fea0003800000 */
[----:B------:R-:W0:Y:S08]  /*0330*/  LDC.64 R6, c[0x0][0x390] ;  /* 0x0000e400ff067b82 */ /* 0x000e300000000a00 */
[----:B-1----:R-:W1:Y:S01]  /*0340*/  LDC.64 R4, c[0x0][0x398] ;  /* 0x0000e600ff047b82 */ /* 0x002e620000000a00 */
[----:B0-----:R-:W2:Y:S04]  /*0350*/  LDG.E R0, desc[UR4][R6.64] ;  /* 0x0000000406007981 */ /* 0x001ea8000c1e1900 */
[----:B-1----:R-:W2:Y:S02]  /*0360*/  LDG.E R9, desc[UR4][R4.64] ;  /* 0x0000000404097981 */ /* 0x002ea4000c1e1900 */
[----:B--2---:R-:W-:-:S05]  /*0370*/  IMAD.IADD R9, R0, 0x1, R9 ;  /* 0x0000000100097824 */ /* 0x004fca00078e0209 */
[----:B------:R0:W-:Y:S04]  /*0380*/  STG.E desc[UR4][R4.64+0x4], R9 ;  /* 0x0000040904007986 */ /* 0x0001e8000c101904 */
[----:B------:R-:W2:Y:S02]  /*0390*/  LDG.E R0, desc[UR4][R6.64+0x4] ;  /* 0x0000040406007981 */ /* 0x000ea4000c1e1900 */
[----:B--2---:R-:W-:-:S05]  /*03a0*/  IADD3 R11, PT, PT, R9, R0, RZ ;  /* 0x00000000090b7210 */ /* 0x004fca0007ffe0ff */
[----:B------:R1:W-:Y:S04]  /*03b0*/  STG.E desc[UR4][R4.64+0x8], R11 ;  /* 0x0000080b04007986 */ /* 0x0003e8000c101904 */
[----:B------:R-:W2:Y:S02]  /*03c0*/  LDG.E R0, desc[UR4][R6.64+0x8] ;  /* 0x0000080406007981 */ /* 0x000ea4000c1e1900 */
[----:B--2---:R-:W-:-:S05]  /*03d0*/  IMAD.IADD R13, R11, 0x1, R0 ;  /* 0x000000010b0d7824 */ /* 0x004fca00078e0200 */
[----:B------:R2:W-:Y:S04]  /*03e0*/  STG.E desc[UR4][R4.64+0xc], R13 ;  /* 0x00000c0d04007986 */ /* 0x0005e8000c101904 */
[----:B------:R-:W3:Y:S02]  /*03f0*/  LDG.E R0, desc[UR4][R6.64+0xc] ;  /* 0x00000c0406007981 */ /* 0x000ee4000c1e1900 */
[----:B---3--:R-:W-:-:S05]  /*0400*/  IADD3 R15, PT, PT, R13, R0, RZ ;  /* 0x000000000d0f7210 */ /* 0x008fca0007ffe0ff */
[----:B------:R3:W-:Y:S04]  /*0410*/  STG.E desc[UR4][R4.64+0x10], R15 ;  /* 0x0000100f04007986 */ /* 0x0007e8000c101904 */
[----:B------:R-:W0:Y:S02]  /*0420*/  LDG.E R0, desc[UR4][R6.64+0x10] ;  /* 0x0000100406007981 */ /* 0x000e24000c1e1900 */
[----:B0-----:R-:W-:-:S05]  /*0430*/  IMAD.IADD R9, R15, 0x1, R0 ;  /* 0x000000010f097824 */ /* 0x001fca00078e0200 */
[----:B------:R0:W-:Y:S04]  /*0440*/  STG.E desc[UR4][R4.64+0x14], R9 ;  /* 0x0000140904007986 */ /* 0x0001e8000c101904 */
[----:B------:R-:W1:Y:S02]  /*0450*/  LDG.E R0, desc[UR4][R6.64+0x14] ;  /* 0x0000140406007981 */ /* 0x000e64000c1e1900 */
[----:B-1----:R-:W-:-:S05]  /*0460*/  IADD3 R11, PT, PT, R9, R0, RZ ;  /* 0x00000000090b7210 */ /* 0x002fca0007ffe0ff */
        /* <DEDUP_REMOVED lines=9> */
[----:B------:R4:W-:Y:S02]  /*0500*/  STG.E desc[UR4][R4.64+0x24], R9 ;  /* 0x0000240904007986 */ /* 0x0009e4000c101904 */
.L_x_8:
[----:B------:R-:W-:Y:S05]  /*0510*/  BSYNC.RECONVERGENT B0 ;  /* 0x0000000000007941 */ /* 0x000fea0003800200 */
.L_x_7:
[----:B------:R-:W-:Y:S06]  /*0520*/  BAR.SYNC.DEFER_BLOCKING 0x0 ;  /* 0x0000000000007b1d */ /* 0x000fec0000010000 */
[----:B------:R-:W-:Y:S05]  /*0530*/  @P0 EXIT ;  /* 0x000000000000094d */ /* 0x000fea0003800000 */
[----:B------:R-:W2:Y:S01]  /*0540*/  LDG.E R0, desc[UR4][R2.64] ;  /* 0x0000000402007981 */ /* 0x000ea2000c1e1900 */
[----:B------:R-:W0:Y:S01]  /*0550*/  LDC R7, c[0x0][0x3a0] ;  /* 0x0000e800ff077b82 */ /* 0x000e220000000800 */
[----:B-1--4-:R-:W-:Y:S01]  /*0560*/  HFMA2 R4, -RZ, RZ, 0, 0 ;  /* 0x00000000ff047431 */ /* 0x012fe200000001ff */
[----:B0-----:R-:W-:-:S04]  /*0570*/  IABS R8, R7 ;  /* 0x0000000700087213 */ /* 0x001fc80000000000 */
[----:B------:R-:W0:Y:S08]  /*0580*/  I2F.RP R6, R8 ;  /* 0x0000000800067306 */ /* 0x000e300000209400 */
[----:B0-----:R-:W0:Y:S02]  /*0590*/  MUFU.RCP R6, R6 ;  /* 0x0000000600067308 */ /* 0x001e240000001000 */
[----:B0-----:R-:W-:-:S06]  /*05a0*/  IADD3 R9, PT, PT, R6, 0xffffffe, RZ ;  /* 0x0ffffffe06097810 */ /* 0x001fcc0007ffe0ff */
[----:B------:R0:W1:Y:S02]  /*05b0*/  F2I.FTZ.U32.TRUNC.NTZ R5, R9 ;  /* 0x0000000900057305 */ /* 0x000064000021f000 */
[----:B0-----:R-:W-:Y:S02]  /*05c0*/  HFMA2 R9, -RZ, RZ, 0, 5.9604644775390625e-08 ;  /* 0x00000001ff097431 */ /* 0x001fe400000001ff */
[----:B-1----:R-:W-:-:S04]  /*05d0*/  IMAD.MOV R11, RZ, RZ, -R5 ;  /* 0x000000ffff0b7224 */ /* 0x002fc800078e0a05 */
[----:B------:R-:W-:-:S04]  /*05e0*/  IMAD R11, R11, R8, RZ ;  /* 0x000000080b0b7224 */ /* 0x000fc800078e02ff */
[----:B------:R-:W-:Y:S01]  /*05f0*/  IMAD.HI.U32 R4, R5, R11, R4 ;  /* 0x0000000b05047227 */ /* 0x000fe200078e0004 */
[----:B--2---:R-:W-:Y:S02]  /*0600*/  IABS R10, R0 ;  /* 0x00000000000a7213 */ /* 0x004fe40000000000 */
[----:B------:R-:W-:-:S03]  /*0610*/  LOP3.LUT R0, R0, R7, RZ, 0x3c, !PT ;  /* 0x0000000700007212 */ /* 0x000fc600078e3cff */
[----:B------:R-:W-:Y:S01]  /*0620*/  IMAD.MOV.U32 R5, RZ, RZ, R10 ;  /* 0x000000ffff057224 */ /* 0x000fe200078e000a */
[----:B------:R-:W-:-:S03]  /*0630*/  ISETP.GE.AND P2, PT, R0, RZ, PT ;  /* 0x000000ff0000720c */ /* 0x000fc60003f46270 */
[----:B------:R-:W-:-:S05]  /*0640*/  IMAD.HI.U32 R4, R4, R5, RZ ;  /* 0x0000000504047227 */ /* 0x000fca00078e00ff */
[----:B------:R-:W-:-:S05]  /*0650*/  IADD3 R6, PT, PT, -R4, RZ, RZ ;  /* 0x000000ff04067210 */ /* 0x000fca0007ffe1ff */
        /* <DEDUP_REMOVED lines=10> */
[----:B------:R-:W-:-:S05]  /*0700*/  @!P1 LOP3.LUT R0, RZ, R7, RZ, 0x33, !PT ;  /* 0x00000007ff009212 */ /* 0x000fca00078e33ff */
[----:B------:R-:W-:-:S05]  /*0710*/  IMAD.HI R6, R0, 0x66666667, RZ ;  /* 0x6666666700067827 */ /* 0x000fca00078e02ff */
[----:B------:R-:W-:-:S04]  /*0720*/  SHF.R.U32.HI R7, RZ, 0x1f, R6 ;  /* 0x0000001fff077819 */ /* 0x000fc80000011606 */
[----:B------:R-:W-:-:S05]  /*0730*/  LEA.HI.SX32 R7, R6, R7, 0x1e ;  /* 0x0000000706077211 */ /* 0x000fca00078ff2ff */
[----:B------:R-:W-:-:S04]  /*0740*/  IMAD R7, R7, -0xa, R0 ;  /* 0xfffffff607077824 */ /* 0x000fc800078e0200 */
[----:B0-----:R-:W-:Y:S02]  /*0750*/  IMAD.WIDE R4, R7, 0x4, R4 ;  /* 0x0000000407047825 */ /* 0x001fe400078e0204 */
[----:B------:R-:W0:Y:S04]  /*0760*/  LDC.64 R6, c[0x0][0x388] ;  /* 0x0000e200ff067b82 */ /* 0x000e280000000a00 */
[----:B------:R-:W0:Y:S04]  /*0770*/  ATOMG.E.ADD.STRONG.GPU PT, R5, desc[UR4][R4.64], R9 ;  /* 0x80000009040579a8 */ /* 0x000e2800081ef104 */
[----:B------:R-:W2:Y:S01]  /*0780*/  LDG.E R3, desc[UR4][R2.64] ;  /* 0x0000000402037981 */ /* 0x000ea2000c1e1900 */
[----:B0-----:R-:W-:-:S05]  /*0790*/  IMAD.WIDE R6, R5, 0x4, R6 ;  /* 0x0000000405067825 */ /* 0x001fca00078e0206 */
[----:B--2---:R-:W-:Y:S01]  /*07a0*/  STG.E desc[UR4][R6.64], R3 ;  /* 0x0000000306007986 */ /* 0x004fe2000c101904 */
[----:B------:R-:W-:Y:S05]  /*07b0*/  EXIT ;  /* 0x000000000000794d */ /* 0x000fea0003800000 */
.L_x_9:
        /* <DEDUP_REMOVED lines=12> */
.L_x_11:


//--------------------- .nv.shared._Z7findmaxPiS_ --------------------------
	.section	.nv.shared._Z7findmaxPiS_,"aw",@nobits
	.sectionflags	@""
	.align	16
	.zero		1024


//--------------------- .nv.shared.reserved.0     --------------------------
	.section	.nv.shared.reserved.0,"aw",@nobits
	.weak		__nv_reservedSMEM_offset_0_alias
	.size		__nv_reservedSMEM_offset_0_alias, 0, 64
	.other		__nv_reservedSMEM_offset_0_alias,@"STO_CUDA_RESERVED_SHARED STV_DEFAULT"
__nv_reservedSMEM_offset_0_alias:
	.zero		0
	.zero		64


//--------------------- .nv.shared._Z12countingSortPiS_S_S_ii --------------------------
	.section	.nv.shared._Z12countingSortPiS_S_S_ii,"aw",@nobits
	.sectionflags	@""
	.align	16
	.zero		1024


//--------------------- .nv.constant0._Z7findmaxPiS_ --------------------------
	.section	.nv.constant0._Z7findmaxPiS_,"a",@progbits
	.sectionflags	@""
	.align	4
.nv.constant0._Z7findmaxPiS_:
	.zero		912


//--------------------- .nv.constant0._Z12countingSortPiS_S_S_ii --------------------------
	.section	.nv.constant0._Z12countingSortPiS_S_S_ii,"a",@progbits
	.sectionflags	@""
	.align	4
.nv.constant0._Z12countingSortPiS_S_S_ii:
	.zero		936


//--------------------- SYMBOLS --------------------------

	.type		.nv.reservedSmem.offset0,@object
	.size		.nv.reservedSmem.offset0,0x4
	.type		.nv.reservedSmem.cap,@object
	.size		.nv.reservedSmem.cap,0x4
